//
// Generated by NVIDIA NVVM Compiler
//
// Compiler Build ID: CL-36424714
// Cuda compilation tools, release 13.0, V13.0.88
// Based on NVVM 20.0.0
//

.version 9.0
.target sm_100
.address_size 64

	// .globl	_Z14softmax_kernelPfi
// _ZZ14softmax_kernelPfiE4smax has been demoted
// _ZZ14softmax_kernelPfiE4ssum has been demoted

.visible .entry _Z14softmax_kernelPfi(
	.param .u64 .ptr .align 1 _Z14softmax_kernelPfi_param_0,
	.param .u32 _Z14softmax_kernelPfi_param_1
)
{
	.reg .pred 	%p<25>;
	.reg .b32 	%r<103>;
	.reg .b32 	%f<190>;
	.reg .b64 	%rd<9>;
	// demoted variable
	.shared .align 4 .b8 _ZZ14softmax_kernelPfiE4smax[4096];
	// demoted variable
	.shared .align 4 .b8 _ZZ14softmax_kernelPfiE4ssum[4096];
	ld.param.u64 	%rd2, [_Z14softmax_kernelPfi_param_0];
	ld.param.u32 	%r55, [_Z14softmax_kernelPfi_param_1];
	cvta.to.global.u64 	%rd1, %rd2;
	mov.u32 	%r102, %tid.x;
	shl.b32 	%r56, %r102, 2;
	mov.u32 	%r57, _ZZ14softmax_kernelPfiE4smax;
	add.s32 	%r2, %r57, %r56;
	mov.b32 	%r58, 0;
	st.shared.u32 	[%r2], %r58;
	mov.u32 	%r59, _ZZ14softmax_kernelPfiE4ssum;
	add.s32 	%r3, %r59, %r56;
	st.shared.u32 	[%r3], %r58;
	bar.sync 	0;
	setp.ge.s32 	%p1, %r102, %r55;
	@%p1 bra 	$L__BB0_4;
	mov.u32 	%r4, %ntid.x;
	ld.shared.f32 	%f170, [%r2];
	mov.u32 	%r86, %r102;
$L__BB0_2:
	mul.wide.s32 	%rd3, %r86, 4;
	add.s64 	%rd4, %rd1, %rd3;
	ld.global.f32 	%f35, [%rd4];
	max.f32 	%f170, %f170, %f35;
	add.s32 	%r86, %r86, %r4;
	setp.lt.s32 	%p2, %r86, %r55;
	@%p2 bra 	$L__BB0_2;
	st.shared.f32 	[%r2], %f170;
$L__BB0_4:
	bar.sync 	0;
	setp.ne.s32 	%p3, %r102, 0;
	@%p3 bra 	$L__BB0_18;
	mov.u32 	%r7, %ntid.x;
	and.b32  	%r8, %r7, 15;
	setp.lt.u32 	%p4, %r7, 16;
	mov.f32 	%f179, 0fFF800000;
	mov.b32 	%r90, 0;
	@%p4 bra 	$L__BB0_8;
	and.b32  	%r90, %r7, 2032;
	add.s32 	%r87, %r57, 32;
	and.b32  	%r63, %r7, -16;
	neg.s32 	%r88, %r63;
	mov.f32 	%f179, 0fFF800000;
$L__BB0_7:
	.pragma "nounroll";
	ld.shared.f32 	%f39, [%r87+-32];
	max.f32 	%f40, %f179, %f39;
	ld.shared.f32 	%f41, [%r87+-28];
	max.f32 	%f42, %f40, %f41;
	ld.shared.f32 	%f43, [%r87+-24];
	max.f32 	%f44, %f42, %f43;
	ld.shared.f32 	%f45, [%r87+-20];
	max.f32 	%f46, %f44, %f45;
	ld.shared.f32 	%f47, [%r87+-16];
	max.f32 	%f48, %f46, %f47;
	ld.shared.f32 	%f49, [%r87+-12];
	max.f32 	%f50, %f48, %f49;
	ld.shared.f32 	%f51, [%r87+-8];
	max.f32 	%f52, %f50, %f51;
	ld.shared.f32 	%f53, [%r87+-4];
	max.f32 	%f54, %f52, %f53;
	ld.shared.f32 	%f55, [%r87];
	max.f32 	%f56, %f54, %f55;
	ld.shared.f32 	%f57, [%r87+4];
	max.f32 	%f58, %f56, %f57;
	ld.shared.f32 	%f59, [%r87+8];
	max.f32 	%f60, %f58, %f59;
	ld.shared.f32 	%f61, [%r87+12];
	max.f32 	%f62, %f60, %f61;
	ld.shared.f32 	%f63, [%r87+16];
	max.f32 	%f64, %f62, %f63;
	ld.shared.f32 	%f65, [%r87+20];
	max.f32 	%f66, %f64, %f65;
	ld.shared.f32 	%f67, [%r87+24];
	max.f32 	%f68, %f66, %f67;
	ld.shared.f32 	%f69, [%r87+28];
	max.f32 	%f179, %f68, %f69;
	add.s32 	%r88, %r88, 16;
	add.s32 	%r87, %r87, 64;
	setp.ne.s32 	%p5, %r88, 0;
	@%p5 bra 	$L__BB0_7;
$L__BB0_8:
	setp.eq.s32 	%p6, %r8, 0;
	@%p6 bra 	$L__BB0_17;
	and.b32  	%r16, %r7, 7;
	setp.lt.u32 	%p7, %r8, 8;
	@%p7 bra 	$L__BB0_11;
	shl.b32 	%r64, %r90, 2;
	add.s32 	%r66, %r57, %r64;
	ld.shared.f32 	%f71, [%r66];
	max.f32 	%f72, %f179, %f71;
	ld.shared.f32 	%f73, [%r66+4];
	max.f32 	%f74, %f72, %f73;
	ld.shared.f32 	%f75, [%r66+8];
	max.f32 	%f76, %f74, %f75;
	ld.shared.f32 	%f77, [%r66+12];
	max.f32 	%f78, %f76, %f77;
	ld.shared.f32 	%f79, [%r66+16];
	max.f32 	%f80, %f78, %f79;
	ld.shared.f32 	%f81, [%r66+20];
	max.f32 	%f82, %f80, %f81;
	ld.shared.f32 	%f83, [%r66+24];
	max.f32 	%f84, %f82, %f83;
	ld.shared.f32 	%f85, [%r66+28];
	max.f32 	%f179, %f84, %f85;
	add.s32 	%r90, %r90, 8;
$L__BB0_11:
	setp.eq.s32 	%p8, %r16, 0;
	@%p8 bra 	$L__BB0_17;
	and.b32  	%r19, %r7, 3;
	setp.lt.u32 	%p9, %r16, 4;
	@%p9 bra 	$L__BB0_14;
	shl.b32 	%r67, %r90, 2;
	add.s32 	%r69, %r57, %r67;
	ld.shared.f32 	%f87, [%r69];
	max.f32 	%f88, %f179, %f87;
	ld.shared.f32 	%f89, [%r69+4];
	max.f32 	%f90, %f88, %f89;
	ld.shared.f32 	%f91, [%r69+8];
	max.f32 	%f92, %f90, %f91;
	ld.shared.f32 	%f93, [%r69+12];
	max.f32 	%f179, %f92, %f93;
	add.s32 	%r90, %r90, 4;
$L__BB0_14:
	setp.eq.s32 	%p10, %r19, 0;
	@%p10 bra 	$L__BB0_17;
	shl.b32 	%r70, %r90, 2;
	add.s32 	%r93, %r57, %r70;
	neg.s32 	%r92, %r19;
$L__BB0_16:
	.pragma "nounroll";
	ld.shared.f32 	%f94, [%r93];
	max.f32 	%f179, %f179, %f94;
	add.s32 	%r93, %r93, 4;
	add.s32 	%r92, %r92, 1;
	setp.ne.s32 	%p11, %r92, 0;
	@%p11 bra 	$L__BB0_16;
$L__BB0_17:
	st.shared.f32 	[_ZZ14softmax_kernelPfiE4smax], %f179;
$L__BB0_18:
	setp.ge.s32 	%p12, %r102, %r55;
	bar.sync 	0;
	@%p12 bra 	$L__BB0_22;
	ld.shared.f32 	%f17, [_ZZ14softmax_kernelPfiE4smax];
	mov.u32 	%r28, %ntid.x;
	ld.shared.f32 	%f180, [%r3];
	mov.u32 	%r94, %r102;
$L__BB0_20:
	mul.wide.s32 	%rd5, %r94, 4;
	add.s64 	%rd6, %rd1, %rd5;
	ld.global.f32 	%f95, [%rd6];
	sub.f32 	%f96, %f95, %f17;
	fma.rn.f32 	%f97, %f96, 0f3BBB989D, 0f3F000000;
	cvt.sat.f32.f32 	%f98, %f97;
	mov.f32 	%f99, 0f4B400001;
	mov.f32 	%f100, 0f437C0000;
	fma.rm.f32 	%f101, %f98, %f100, %f99;
	add.f32 	%f102, %f101, 0fCB40007F;
	neg.f32 	%f103, %f102;
	fma.rn.f32 	%f104, %f96, 0f3FB8AA3B, %f103;
	fma.rn.f32 	%f105, %f96, 0f32A57060, %f104;
	mov.b32 	%r72, %f101;
	shl.b32 	%r73, %r72, 23;
	mov.b32 	%f106, %r73;
	ex2.approx.ftz.f32 	%f107, %f105;
	mul.f32 	%f108, %f107, %f106;
	st.global.f32 	[%rd6], %f108;
	add.f32 	%f180, %f180, %f108;
	add.s32 	%r94, %r94, %r28;
	setp.lt.s32 	%p13, %r94, %r55;
	@%p13 bra 	$L__BB0_20;
	st.shared.f32 	[%r3], %f180;
$L__BB0_22:
	setp.ne.s32 	%p14, %r102, 0;
	bar.sync 	0;
	@%p14 bra 	$L__BB0_36;
	mov.u32 	%r31, %ntid.x;
	and.b32  	%r32, %r31, 15;
	setp.lt.u32 	%p15, %r31, 16;
	mov.f32 	%f189, 0f00000000;
	mov.b32 	%r98, 0;
	@%p15 bra 	$L__BB0_26;
	and.b32  	%r98, %r31, 2032;
	add.s32 	%r95, %r59, 32;
	and.b32  	%r77, %r31, -16;
	neg.s32 	%r96, %r77;
	mov.f32 	%f189, 0f00000000;
$L__BB0_25:
	.pragma "nounroll";
	ld.shared.f32 	%f112, [%r95+-32];
	add.f32 	%f113, %f189, %f112;
	ld.shared.f32 	%f114, [%r95+-28];
	add.f32 	%f115, %f113, %f114;
	ld.shared.f32 	%f116, [%r95+-24];
	add.f32 	%f117, %f115, %f116;
	ld.shared.f32 	%f118, [%r95+-20];
	add.f32 	%f119, %f117, %f118;
	ld.shared.f32 	%f120, [%r95+-16];
	add.f32 	%f121, %f119, %f120;
	ld.shared.f32 	%f122, [%r95+-12];
	add.f32 	%f123, %f121, %f122;
	ld.shared.f32 	%f124, [%r95+-8];
	add.f32 	%f125, %f123, %f124;
	ld.shared.f32 	%f126, [%r95+-4];
	add.f32 	%f127, %f125, %f126;
	ld.shared.f32 	%f128, [%r95];
	add.f32 	%f129, %f127, %f128;
	ld.shared.f32 	%f130, [%r95+4];
	add.f32 	%f131, %f129, %f130;
	ld.shared.f32 	%f132, [%r95+8];
	add.f32 	%f133, %f131, %f132;
	ld.shared.f32 	%f134, [%r95+12];
	add.f32 	%f135, %f133, %f134;
	ld.shared.f32 	%f136, [%r95+16];
	add.f32 	%f137, %f135, %f136;
	ld.shared.f32 	%f138, [%r95+20];
	add.f32 	%f139, %f137, %f138;
	ld.shared.f32 	%f140, [%r95+24];
	add.f32 	%f141, %f139, %f140;
	ld.shared.f32 	%f142, [%r95+28];
	add.f32 	%f189, %f141, %f142;
	add.s32 	%r96, %r96, 16;
	add.s32 	%r95, %r95, 64;
	setp.ne.s32 	%p16, %r96, 0;
	@%p16 bra 	$L__BB0_25;
$L__BB0_26:
	setp.eq.s32 	%p17, %r32, 0;
	@%p17 bra 	$L__BB0_35;
	and.b32  	%r40, %r31, 7;
	setp.lt.u32 	%p18, %r32, 8;
	@%p18 bra 	$L__BB0_29;
	shl.b32 	%r78, %r98, 2;
	add.s32 	%r80, %r59, %r78;
	ld.shared.f32 	%f144, [%r80];
	add.f32 	%f145, %f189, %f144;
	ld.shared.f32 	%f146, [%r80+4];
	add.f32 	%f147, %f145, %f146;
	ld.shared.f32 	%f148, [%r80+8];
	add.f32 	%f149, %f147, %f148;
	ld.shared.f32 	%f150, [%r80+12];
	add.f32 	%f151, %f149, %f150;
	ld.shared.f32 	%f152, [%r80+16];
	add.f32 	%f153, %f151, %f152;
	ld.shared.f32 	%f154, [%r80+20];
	add.f32 	%f155, %f153, %f154;
	ld.shared.f32 	%f156, [%r80+24];
	add.f32 	%f157, %f155, %f156;
	ld.shared.f32 	%f158, [%r80+28];
	add.f32 	%f189, %f157, %f158;
	add.s32 	%r98, %r98, 8;
$L__BB0_29:
	setp.eq.s32 	%p19, %r40, 0;
	@%p19 bra 	$L__BB0_35;
	and.b32  	%r43, %r31, 3;
	setp.lt.u32 	%p20, %r40, 4;
	@%p20 bra 	$L__BB0_32;
	shl.b32 	%r81, %r98, 2;
	add.s32 	%r83, %r59, %r81;
	ld.shared.f32 	%f160, [%r83];
	add.f32 	%f161, %f189, %f160;
	ld.shared.f32 	%f162, [%r83+4];
	add.f32 	%f163, %f161, %f162;
	ld.shared.f32 	%f164, [%r83+8];
	add.f32 	%f165, %f163, %f164;
	ld.shared.f32 	%f166, [%r83+12];
	add.f32 	%f189, %f165, %f166;
	add.s32 	%r98, %r98, 4;
$L__BB0_32:
	setp.eq.s32 	%p21, %r43, 0;
	@%p21 bra 	$L__BB0_35;
	shl.b32 	%r84, %r98, 2;
	add.s32 	%r101, %r59, %r84;
	neg.s32 	%r100, %r43;
$L__BB0_34:
	.pragma "nounroll";
	ld.shared.f32 	%f167, [%r101];
	add.f32 	%f189, %f189, %f167;
	add.s32 	%r101, %r101, 4;
	add.s32 	%r100, %r100, 1;
	setp.ne.s32 	%p22, %r100, 0;
	@%p22 bra 	$L__BB0_34;
$L__BB0_35:
	st.shared.f32 	[_ZZ14softmax_kernelPfiE4ssum], %f189;
$L__BB0_36:
	setp.ge.s32 	%p23, %r102, %r55;
	bar.sync 	0;
	@%p23 bra 	$L__BB0_39;
	ld.shared.f32 	%f34, [_ZZ14softmax_kernelPfiE4ssum];
	mov.u32 	%r52, %ntid.x;
$L__BB0_38:
	mul.wide.s32 	%rd7, %r102, 4;
	add.s64 	%rd8, %rd1, %rd7;
	ld.global.f32 	%f168, [%rd8];
	div.rn.f32 	%f169, %f168, %f34;
	st.global.f32 	[%rd8], %f169;
	add.s32 	%r102, %r102, %r52;
	setp.lt.s32 	%p24, %r102, %r55;
	@%p24 bra 	$L__BB0_38;
$L__BB0_39:
	ret;

}


// ===== COMPILED SASS (sm_100) =====

	.target	sm_100

	.elftype	@"ET_EXEC"


//--------------------- .note.nv.tkinfo           --------------------------
	.section	.note.nv.tkinfo,"",@"SHT_NOTE"
	.sectionflags	@"SHF_NOTE_NV_TKINFO"
	.tkinfo
        /*0018*/ 	.word	0x00000002
        /*0030*/ 	.string	""
        /*0030*/ 	.string	"ptxas"
        /*0030*/ 	.string	"Cuda compilation tools, release 13.0, V13.0.88"
        /*0030*/ 	.string	"Build cuda_13.0.r13.0/compiler.36424714_0"
        /*0030*/ 	.string	"-arch sm_100 -m 64 "



//--------------------- .note.nv.cuinfo           --------------------------
	.section	.note.nv.cuinfo,"",@"SHT_NOTE"
	.sectionflags	@"SHF_NOTE_NV_CUINFO"
        /*0018*/ 	.short	0x0002
        /*001a*/ 	.short	0x0064
        /*001c*/ 	.short	0x0082
	.zero		2


//--------------------- .nv.info                  --------------------------
	.section	.nv.info,"",@"SHT_CUDA_INFO"
	.align	4


	//----- nvinfo : EIATTR_REGCOUNT
	.align		4
        /*0000*/ 	.byte	0x04, 0x2f
        /*0002*/ 	.short	(.L_1 - .L_0)
	.align		4
.L_0:
        /*0004*/ 	.word	index@(_Z14softmax_kernelPfi)
        /*0008*/ 	.word	0x0000001a


	//----- nvinfo : EIATTR_FRAME_SIZE
	.align		4
.L_1:
        /*000c*/ 	.byte	0x04, 0x11
        /*000e*/ 	.short	(.L_3 - .L_2)
	.align		4
.L_2:
        /*0010*/ 	.word	index@($__internal_0_$__cuda_sm3x_div_rn_noftz_f32_slowpath)
        /*0014*/ 	.word	0x00000000


	//----- nvinfo : EIATTR_FRAME_SIZE
	.align		4
.L_3:
        /*0018*/ 	.byte	0x04, 0x11
        /*001a*/ 	.short	(.L_5 - .L_4)
	.align		4
.L_4:
        /*001c*/ 	.word	index@(_Z14softmax_kernelPfi)
        /*0020*/ 	.word	0x00000000


	//----- nvinfo : EIATTR_MIN_STACK_SIZE
	.align		4
.L_5:
        /*0024*/ 	.byte	0x04, 0x12
        /*0026*/ 	.short	(.L_7 - .L_6)
	.align		4
.L_6:
        /*0028*/ 	.word	index@(_Z14softmax_kernelPfi)
        /*002c*/ 	.word	0x00000000
.L_7:


//--------------------- .nv.compat                --------------------------
	.section	.nv.compat,"",@"SHT_CUDA_COMPAT_INFO"
	.align	4
        /*0000*/ 	.byte	0x02, 0x09, 0x00, 0x00, 0x02, 0x02, 0x01, 0x00, 0x02, 0x05, 0x05, 0x00, 0x03, 0x07, 0x01, 0x01
        /*0010*/ 	.byte	0x02, 0x03, 0x00, 0x00, 0x02, 0x06, 0x01, 0x00, 0x04, 0x0b, 0x08, 0x00, 0x01, 0x00, 0x00, 0x00
        /*0020*/ 	.byte	0x00, 0x00, 0x00, 0x00


//--------------------- .nv.info._Z14softmax_kernelPfi --------------------------
	.section	.nv.info._Z14softmax_kernelPfi,"",@"SHT_CUDA_INFO"
	.sectionflags	@""
	.align	4


	//----- nvinfo : EIATTR_CUDA_API_VERSION
	.align		4
        /*0000*/ 	.byte	0x04, 0x37
        /*0002*/ 	.short	(.L_9 - .L_8)
.L_8:
        /*0004*/ 	.word	0x00000082


	//----- nvinfo : EIATTR_KPARAM_INFO
	.align		4
.L_9:
        /*0008*/ 	.byte	0x04, 0x17
        /*000a*/ 	.short	(.L_11 - .L_10)
.L_10:
        /*000c*/ 	.word	0x00000000
        /*0010*/ 	.short	0x0001
        /*0012*/ 	.short	0x0008
        /*0014*/ 	.byte	0x00, 0xf0, 0x11, 0x00


	//----- nvinfo : EIATTR_KPARAM_INFO
	.align		4
.L_11:
        /*0018*/ 	.byte	0x04, 0x17
        /*001a*/ 	.short	(.L_13 - .L_12)
.L_12:
        /*001c*/ 	.word	0x00000000
        /*0020*/ 	.short	0x0000
        /*0022*/ 	.short	0x0000
        /*0024*/ 	.byte	0x00, 0xf5, 0x21, 0x00


	//----- nvinfo : EIATTR_SPARSE_MMA_MASK
	.align		4
.L_13:
        /*0028*/ 	.byte	0x03, 0x50
        /*002a*/ 	.short	0x0000


	//----- nvinfo : EIATTR_MAXREG_COUNT
	.align		4
        /*002c*/ 	.byte	0x03, 0x1b
        /*002e*/ 	.short	0x00ff


	//----- nvinfo : EIATTR_NUM_BARRIERS
	.align		4
        /*0030*/ 	.byte	0x02, 0x4c
        /*0032*/ 	.byte	0x01
	.zero		1


	//----- nvinfo : EIATTR_MERCURY_ISA_VERSION
	.align		4
        /*0034*/ 	.byte	0x03, 0x5f
        /*0036*/ 	.short	0x0101


	//----- nvinfo : EIATTR_VRC_CTA_INIT_COUNT
	.align		4
        /*0038*/ 	.byte	0x02, 0x4a
	.zero		1
	.zero		1


	//----- nvinfo : EIATTR_EXIT_INSTR_OFFSETS
	.align		4
        /*003c*/ 	.byte	0x04, 0x1c
        /*003e*/ 	.short	(.L_15 - .L_14)


	//   ....[0]....
.L_14:
        /*0040*/ 	.word	0x00000d10


	//   ....[1]....
        /*0044*/ 	.word	0x00000e90


	//----- nvinfo : EIATTR_CRS_STACK_SIZE
	.align		4
.L_15:
        /*0048*/ 	.byte	0x04, 0x1e
        /*004a*/ 	.short	(.L_17 - .L_16)
.L_16:
        /*004c*/ 	.word	0x00000000


	//----- nvinfo : EIATTR_CBANK_PARAM_SIZE
	.align		4
.L_17:
        /*0050*/ 	.byte	0x03, 0x19
        /*0052*/ 	.short	0x000c


	//----- nvinfo : EIATTR_PARAM_CBANK
	.align		4
        /*0054*/ 	.byte	0x04, 0x0a
        /*0056*/ 	.short	(.L_19 - .L_18)
	.align		4
.L_18:
        /*0058*/ 	.word	index@(.nv.constant0._Z14softmax_kernelPfi)
        /*005c*/ 	.short	0x0380
        /*005e*/ 	.short	0x000c


	//----- nvinfo : EIATTR_SW_WAR
	.align		4
.L_19:
        /*0060*/ 	.byte	0x04, 0x36
        /*0062*/ 	.short	(.L_21 - .L_20)
.L_20:
        /*0064*/ 	.word	0x00000008
.L_21:


//--------------------- .nv.callgraph             --------------------------
	.section	.nv.callgraph,"",@"SHT_CUDA_CALLGRAPH"
	.align	4
	.sectionentsize	8
	.align		4
        /*0000*/ 	.word	0x00000000
	.align		4
        /*0004*/ 	.word	0xffffffff
	.align		4
        /*0008*/ 	.word	0x00000000
	.align		4
        /*000c*/ 	.word	0xfffffffe
	.align		4
        /*0010*/ 	.word	0x00000000
	.align		4
        /*0014*/ 	.word	0xfffffffd
	.align		4
        /*0018*/ 	.word	0x00000000
	.align		4
        /*001c*/ 	.word	0xfffffffc


//--------------------- .text._Z14softmax_kernelPfi --------------------------
	.section	.text._Z14softmax_kernelPfi,"ax",@progbits
	.align	128
        .global         _Z14softmax_kernelPfi
        .type           _Z14softmax_kernelPfi,@function
        .size           _Z14softmax_kernelPfi,(.L_x_38 - _Z14softmax_kernelPfi)
        .other          _Z14softmax_kernelPfi,@"STO_CUDA_ENTRY STV_DEFAULT"
_Z14softmax_kernelPfi:
.text._Z14softmax_kernelPfi:
[----:B------:R-:W-:Y:S01]  /*0000*/  LDC R1, c[0x0][0x37c] ;  /* 0x0000df00ff017b82 */ /* 0x000fe20000000800 */
[----:B------:R-:W0:Y:S07]  /*0010*/  S2R R2, SR_TID.X ;  /* 0x0000000000027919 */ /* 0x000e2e0000002100 */
[----:B------:R-:W1:Y:S01]  /*0020*/  S2UR UR7, SR_CgaCtaId ;  /* 0x00000000000779c3 */ /* 0x000e620000008800 */
[----:B------:R-:W0:Y:S01]  /*0030*/  LDCU UR11, c[0x0][0x388] ;  /* 0x00007100ff0b77ac */ /* 0x000e220008000800 */
[----:B------:R-:W-:Y:S01]  /*0040*/  BSSY.RECONVERGENT B0, `(.L_x_0) ;  /* 0x000001a000007945 */ /* 0x000fe20003800200 */
[----:B------:R-:W-:Y:S01]  /*0050*/  UMOV UR4, 0x400 ;  /* 0x0000040000047882 */ /* 0x000fe20000000000 */
[----:B------:R-:W2:Y:S01]  /*0060*/  LDCU.64 UR12, c[0x0][0x358] ;  /* 0x00006b00ff0c77ac */ /* 0x000ea20008000a00 */
[----:B------:R-:W-:-:S02]  /*0070*/  UIADD3 UR6, UPT, UPT, UR4, 0x1000, URZ ;  /* 0x0000100004067890 */ /* 0x000fc4000fffe0ff */
[----:B-1----:R-:W-:Y:S02]  /*0080*/  ULEA UR5, UR7, UR4, 0x18 ;  /* 0x0000000407057291 */ /* 0x002fe4000f8ec0ff */
[----:B------:R-:W-:Y:S01]  /*0090*/  ULEA UR6, UR7, UR6, 0x18 ;  /* 0x0000000607067291 */ /* 0x000fe2000f8ec0ff */
[----:B0-----:R-:W-:-:S03]  /*00a0*/  ISETP.GE.AND P0, PT, R2, UR11, PT ;  /* 0x0000000b02007c0c */ /* 0x001fc6000bf06270 */
[C---:B------:R-:W-:Y:S02]  /*00b0*/  LEA R0, R2.reuse, UR5, 0x2 ;  /* 0x0000000502007c11 */ /* 0x040fe4000f8e10ff */
[----:B------:R-:W-:-:S03]  /*00c0*/  LEA R21, R2, UR6, 0x2 ;  /* 0x0000000602157c11 */ /* 0x000fc6000f8e10ff */
[----:B------:R0:W-:Y:S04]  /*00d0*/  STS [R0], RZ ;  /* 0x000000ff00007388 */ /* 0x0001e80000000800 */
[----:B------:R0:W-:Y:S01]  /*00e0*/  STS [R21], RZ ;  /* 0x000000ff15007388 */ /* 0x0001e20000000800 */
[----:B------:R-:W-:Y:S06]  /*00f0*/  BAR.SYNC.DEFER_BLOCKING 0x0 ;  /* 0x0000000000007b1d */ /* 0x000fec0000010000 */
[----:B--2---:R-:W-:Y:S05]  /*0100*/  @P0 BRA `(.L_x_1) ;  /* 0x0000000000340947 */ /* 0x004fea0003800000 */
[----:B------:R1:W2:Y:S01]  /*0110*/  LDS R3, [R0] ;  /* 0x0000000000037984 */ /* 0x0002a20000000800 */
[----:B------:R-:W3:Y:S01]  /*0120*/  LDC R8, c[0x0][0x360] ;  /* 0x0000d800ff087b82 */ /* 0x000ee20000000800 */
[----:B------:R-:W-:Y:S01]  /*0130*/  BSSY.RECONVERGENT B1, `(.L_x_2) ;  /* 0x0000009000017945 */ /* 0x000fe20003800200 */
[----:B------:R-:W-:-:S06]  /*0140*/  IMAD.MOV.U32 R9, RZ, RZ, R2 ;  /* 0x000000ffff097224 */ /* 0x000fcc00078e0002 */
[----:B-1----:R-:W4:Y:S02]  /*0150*/  LDC.64 R6, c[0x0][0x380] ;  /* 0x0000e000ff067b82 */ /* 0x002f240000000a00 */
.L_x_3:
[----:B----4-:R-:W-:-:S06]  /*0160*/  IMAD.WIDE R4, R9, 0x4, R6 ;  /* 0x0000000409047825 */ /* 0x010fcc00078e0206 */
[----:B------:R-:W2:Y:S01]  /*0170*/  LDG.E R4, desc[UR12][R4.64] ;  /* 0x0000000c04047981 */ /* 0x000ea2000c1e1900 */
[----:B---3--:R-:W-:-:S05]  /*0180*/  IMAD.IADD R9, R8, 0x1, R9 ;  /* 0x0000000108097824 */ /* 0x008fca00078e0209 */
[----:B------:R-:W-:Y:S02]  /*0190*/  ISETP.GE.AND P0, PT, R9, UR11, PT ;  /* 0x0000000b09007c0c */ /* 0x000fe4000bf06270 */
[----:B--2---:R-:W-:-:S11]  /*01a0*/  FMNMX R3, R4, R3, !PT ;  /* 0x0000000304037209 */ /* 0x004fd60007800000 */
[----:B------:R-:W-:Y:S05]  /*01b0*/  @!P0 BRA `(.L_x_3) ;  /* 0xfffffffc00e88947 */ /* 0x000fea000383ffff */
[----:B------:R-:W-:Y:S05]  /*01c0*/  BSYNC.RECONVERGENT B1 ;  /* 0x0000000000017941 */ /* 0x000fea0003800200 */
.L_x_2:
[----:B------:R1:W-:Y:S02]  /*01d0*/  STS [R0], R3 ;  /* 0x0000000300007388 */ /* 0x0003e40000000800 */
.L_x_1:
[----:B------:R-:W-:Y:S05]  /*01e0*/  BSYNC.RECONVERGENT B0 ;  /* 0x0000000000007941 */ /* 0x000fea0003800200 */
.L_x_0:
[----:B------:R-:W-:Y:S01]  /*01f0*/  BAR.SYNC.DEFER_BLOCKING 0x0 ;  /* 0x0000000000007b1d */ /* 0x000fe20000010000 */
[----:B------:R-:W-:-:S05]  /*0200*/  ISETP.NE.AND P0, PT, R2, RZ, PT ;  /* 0x000000ff0200720c */ /* 0x000fca0003f05270 */
[----:B------:R-:W-:Y:S08]  /*0210*/  BSSY.RECONVERGENT B0, `(.L_x_4) ;  /* 0x000003e000007945 */ /* 0x000ff00003800200 */
[----:B------:R-:W-:Y:S05]  /*0220*/  @P0 BRA `(.L_x_5) ;  /* 0x0000000000f00947 */ /* 0x000fea0003800000 */
[----:B------:R-:W2:Y:S01]  /*0230*/  LDC R20, c[0x0][0x360] ;  /* 0x0000d800ff147b82 */ /* 0x000ea20000000800 */
[----:B-1----:R-:W-:Y:S02]  /*0240*/  IMAD.MOV.U32 R3, RZ, RZ, -0x800000 ;  /* 0xff800000ff037424 */ /* 0x002fe400078e00ff */
[----:B0-----:R-:W-:Y:S01]  /*0250*/  IMAD.MOV.U32 R0, RZ, RZ, RZ ;  /* 0x000000ffff007224 */ /* 0x001fe200078e00ff */
[C---:B--2---:R-:W-:Y:S02]  /*0260*/  ISETP.GE.U32.AND P0, PT, R20.reuse, 0x10, PT ;  /* 0x000000101400780c */ /* 0x044fe40003f06070 */
[----:B------:R-:W-:-:S04]  /*0270*/  LOP3.LUT R23, R20, 0xf, RZ, 0xc0, !PT ;  /* 0x0000000f14177812 */ /* 0x000fc800078ec0ff */
[----:B------:R-:W-:-:S07]  /*0280*/  ISETP.NE.AND P1, PT, R23, RZ, PT ;  /* 0x000000ff1700720c */ /* 0x000fce0003f25270 */
[----:B------:R-:W-:Y:S06]  /*0290*/  @!P0 BRA `(.L_x_6) ;  /* 0x0000000000548947 */ /* 0x000fec0003800000 */
[C---:B------:R-:W-:Y:S01]  /*02a0*/  LOP3.LUT R22, R20.reuse, 0xfffffff0, RZ, 0xc0, !PT ;  /* 0xfffffff014167812 */ /* 0x040fe200078ec0ff */
[----:B------:R-:W-:Y:S01]  /*02b0*/  IMAD.MOV.U32 R3, RZ, RZ, -0x800000 ;  /* 0xff800000ff037424 */ /* 0x000fe200078e00ff */
[----:B------:R-:W-:Y:S01]  /*02c0*/  LOP3.LUT R0, R20, 0x7f0, RZ, 0xc0, !PT ;  /* 0x000007f014007812 */ /* 0x000fe200078ec0ff */
[----:B------:R-:W-:Y:S02]  /*02d0*/  UIADD3 UR4, UPT, UPT, UR5, 0x20, URZ ;  /* 0x0000002005047890 */ /* 0x000fe4000fffe0ff */
[----:B------:R-:W-:-:S10]  /*02e0*/  IMAD.MOV R22, RZ, RZ, -R22 ;  /* 0x000000ffff167224 */ /* 0x000fd400078e0a16 */
.L_x_7:
[----:B------:R-:W0:Y:S01]  /*02f0*/  LDS.128 R4, [UR4+-0x20] ;  /* 0xffffe004ff047984 */ /* 0x000e220008000c00 */
[----:B------:R-:W-:-:S03]  /*0300*/  VIADD R22, R22, 0x10 ;  /* 0x0000001016167836 */ /* 0x000fc60000000000 */
[----:B------:R-:W1:Y:S02]  /*0310*/  LDS.128 R8, [UR4+-0x10] ;  /* 0xfffff004ff087984 */ /* 0x000e640008000c00 */
[----:B------:R-:W-:Y:S02]  /*0320*/  ISETP.NE.AND P0, PT, R22, RZ, PT ;  /* 0x000000ff1600720c */ /* 0x000fe40003f05270 */
[----:B------:R-:W2:Y:S04]  /*0330*/  LDS.128 R12, [UR4] ;  /* 0x00000004ff0c7984 */ /* 0x000ea80008000c00 */
[----:B------:R-:W3:Y:S01]  /*0340*/  LDS.128 R16, [UR4+0x10] ;  /* 0x00001004ff107984 */ /* 0x000ee20008000c00 */
[----:B------:R-:W-:Y:S01]  /*0350*/  UIADD3 UR4, UPT, UPT, UR4, 0x40, URZ ;  /* 0x0000004004047890 */ /* 0x000fe2000fffe0ff */
[----:B0-----:R-:W-:-:S04]  /*0360*/  FMNMX3 R4, R3, R4, R5, !PT ;  /* 0x0000000403047276 */ /* 0x001fc80007800005 */
[----:B------:R-:W-:-:S04]  /*0370*/  FMNMX3 R4, R4, R6, R7, !PT ;  /* 0x0000000604047276 */ /* 0x000fc80007800007 */
[----:B-1----:R-:W-:-:S04]  /*0380*/  FMNMX3 R4, R4, R8, R9, !PT ;  /* 0x0000000804047276 */ /* 0x002fc80007800009 */
[----:B------:R-:W-:-:S04]  /*0390*/  FMNMX3 R4, R4, R10, R11, !PT ;  /* 0x0000000a04047276 */ /* 0x000fc8000780000b */
[----:B--2---:R-:W-:-:S04]  /*03a0*/  FMNMX3 R4, R4, R12, R13, !PT ;  /* 0x0000000c04047276 */ /* 0x004fc8000780000d */
[----:B------:R-:W-:-:S04]  /*03b0*/  FMNMX3 R4, R4, R14, R15, !PT ;  /* 0x0000000e04047276 */ /* 0x000fc8000780000f */
[----:B---3--:R-:W-:-:S04]  /*03c0*/  FMNMX3 R4, R4, R16, R17, !PT ;  /* 0x0000001004047276 */ /* 0x008fc80007800011 */
[----:B------:R-:W-:Y:S01]  /*03d0*/  FMNMX3 R3, R4, R18, R19, !PT ;  /* 0x0000001204037276 */ /* 0x000fe20007800013 */
[----:B------:R-:W-:Y:S06]  /*03e0*/  @P0 BRA `(.L_x_7) ;  /* 0xfffffffc00c00947 */ /* 0x000fec000383ffff */
.L_x_6:
[----:B------:R-:W-:Y:S05]  /*03f0*/  @!P1 BRA `(.L_x_8) ;  /* 0x0000000000789947 */ /* 0x000fea0003800000 */
[----:B------:R-:W-:Y:S02]  /*0400*/  ISETP.GE.U32.AND P0, PT, R23, 0x8, PT ;  /* 0x000000081700780c */ /* 0x000fe40003f06070 */
[----:B------:R-:W-:-:S04]  /*0410*/  LOP3.LUT R13, R20, 0x7, RZ, 0xc0, !PT ;  /* 0x00000007140d7812 */ /* 0x000fc800078ec0ff */
[----:B------:R-:W-:-:S07]  /*0420*/  ISETP.NE.AND P1, PT, R13, RZ, PT ;  /* 0x000000ff0d00720c */ /* 0x000fce0003f25270 */
[----:B------:R-:W-:Y:S06]  /*0430*/  @!P0 BRA `(.L_x_9) ;  /* 0x0000000000208947 */ /* 0x000fec0003800000 */
[C---:B------:R-:W-:Y:S02]  /*0440*/  LEA R12, R0.reuse, UR5, 0x2 ;  /* 0x00000005000c7c11 */ /* 0x040fe4000f8e10ff */
[----:B------:R-:W-:-:S03]  /*0450*/  IADD3 R0, PT, PT, R0, 0x8, RZ ;  /* 0x0000000800007810 */ /* 0x000fc60007ffe0ff */
[----:B------:R-:W0:Y:S04]  /*0460*/  LDS.128 R4, [R12] ;  /* 0x000000000c047984 */ /* 0x000e280000000c00 */
[----:B------:R-:W1:Y:S01]  /*0470*/  LDS.128 R8, [R12+0x10] ;  /* 0x000010000c087984 */ /* 0x000e620000000c00 */
[----:B0-----:R-:W-:-:S04]  /*0480*/  FMNMX3 R4, R3, R4, R5, !PT ;  /* 0x0000000403047276 */ /* 0x001fc80007800005 */
[----:B------:R-:W-:-:S04]  /*0490*/  FMNMX3 R4, R4, R6, R7, !PT ;  /* 0x0000000604047276 */ /* 0x000fc80007800007 */
[----:B-1----:R-:W-:-:S04]  /*04a0*/  FMNMX3 R4, R4, R8, R9, !PT ;  /* 0x0000000804047276 */ /* 0x002fc80007800009 */
[----:B------:R-:W-:-:S07]  /*04b0*/  FMNMX3 R3, R4, R10, R11, !PT ;  /* 0x0000000a04037276 */ /* 0x000fce000780000b */
.L_x_9:
[----:B------:R-:W-:Y:S05]  /*04c0*/  @!P1 BRA `(.L_x_8) ;  /* 0x0000000000449947 */ /* 0x000fea0003800000 */
[----:B------:R-:W-:Y:S02]  /*04d0*/  ISETP.GE.U32.AND P0, PT, R13, 0x4, PT ;  /* 0x000000040d00780c */ /* 0x000fe40003f06070 */
[----:B------:R-:W-:-:S04]  /*04e0*/  LOP3.LUT R20, R20, 0x3, RZ, 0xc0, !PT ;  /* 0x0000000314147812 */ /* 0x000fc800078ec0ff */
[----:B------:R-:W-:-:S07]  /*04f0*/  ISETP.NE.AND P1, PT, R20, RZ, PT ;  /* 0x000000ff1400720c */ /* 0x000fce0003f25270 */
[C---:B------:R-:W-:Y:S01]  /*0500*/  @P0 LEA R4, R0.reuse, UR5, 0x2 ;  /* 0x0000000500040c11 */ /* 0x040fe2000f8e10ff */
[----:B------:R-:W-:-:S05]  /*0510*/  @P0 VIADD R0, R0, 0x4 ;  /* 0x0000000400000836 */ /* 0x000fca0000000000 */
[----:B------:R-:W0:Y:S02]  /*0520*/  @P0 LDS.128 R4, [R4] ;  /* 0x0000000004040984 */ /* 0x000e240000000c00 */
[----:B0-----:R-:W-:-:S04]  /*0530*/  @P0 FMNMX3 R5, R3, R4, R5, !PT ;  /* 0x0000000403050276 */ /* 0x001fc80007800005 */
[----:B------:R-:W-:Y:S01]  /*0540*/  @P0 FMNMX3 R3, R5, R6, R7, !PT ;  /* 0x0000000605030276 */ /* 0x000fe20007800007 */
[----:B------:R-:W-:Y:S06]  /*0550*/  @!P1 BRA `(.L_x_8) ;  /* 0x0000000000209947 */ /* 0x000fec0003800000 */
[----:B------:R-:W-:Y:S01]  /*0560*/  LEA R0, R0, UR5, 0x2 ;  /* 0x0000000500007c11 */ /* 0x000fe2000f8e10ff */
[----:B------:R-:W-:-:S07]  /*0570*/  IMAD.MOV R20, RZ, RZ, -R20 ;  /* 0x000000ffff147224 */ /* 0x000fce00078e0a14 */
.L_x_10:
[----:B------:R0:W1:Y:S01]  /*0580*/  LDS R4, [R0] ;  /* 0x0000000000047984 */ /* 0x0000620000000800 */
[----:B------:R-:W-:-:S05]  /*0590*/  VIADD R20, R20, 0x1 ;  /* 0x0000000114147836 */ /* 0x000fca0000000000 */
[----:B------:R-:W-:Y:S01]  /*05a0*/  ISETP.NE.AND P0, PT, R20, RZ, PT ;  /* 0x000000ff1400720c */ /* 0x000fe20003f05270 */
[----:B0-----:R-:W-:Y:S01]  /*05b0*/  VIADD R0, R0, 0x4 ;  /* 0x0000000400007836 */ /* 0x001fe20000000000 */
[----:B-1----:R-:W-:-:S11]  /*05c0*/  FMNMX R3, R4, R3, !PT ;  /* 0x0000000304037209 */ /* 0x002fd60007800000 */
[----:B------:R-:W-:Y:S05]  /*05d0*/  @P0 BRA `(.L_x_10) ;  /* 0xfffffffc00e80947 */ /* 0x000fea000383ffff */
.L_x_8:
[----:B------:R2:W-:Y:S02]  /*05e0*/  STS [UR5], R3 ;  /* 0x00000003ff007988 */ /* 0x0005e40008000805 */
.L_x_5:
[----:B------:R-:W-:Y:S05]  /*05f0*/  BSYNC.RECONVERGENT B0 ;  /* 0x0000000000007941 */ /* 0x000fea0003800200 */
.L_x_4:
[----:B------:R-:W-:Y:S01]  /*0600*/  BAR.SYNC.DEFER_BLOCKING 0x0 ;  /* 0x0000000000007b1d */ /* 0x000fe20000010000 */
[----:B------:R-:W-:-:S05]  /*0610*/  ISETP.GE.AND P0, PT, R2, UR11, PT ;  /* 0x0000000b02007c0c */ /* 0x000fca000bf06270 */
[----:B------:R-:W-:Y:S08]  /*0620*/  BSSY.RECONVERGENT B0, `(.L_x_11) ;  /* 0x000001c000007945 */ /* 0x000ff00003800200 */
[----:B------:R-:W-:Y:S05]  /*0630*/  @P0 BRA `(.L_x_12) ;  /* 0x0000000000680947 */ /* 0x000fea0003800000 */
[----:B01----:R-:W0:Y:S01]  /*0640*/  LDS R0, [UR5] ;  /* 0x00000005ff007984 */ /* 0x003e220008000800 */
[----:B------:R-:W1:Y:S01]  /*0650*/  LDC R14, c[0x0][0x360] ;  /* 0x0000d800ff0e7b82 */ /* 0x000e620000000800 */
[----:B------:R-:W-:Y:S01]  /*0660*/  BSSY.RECONVERGENT B1, `(.L_x_13) ;  /* 0x0000016000017945 */ /* 0x000fe20003800200 */
[----:B--2---:R-:W-:Y:S01]  /*0670*/  IMAD.MOV.U32 R3, RZ, RZ, R2 ;  /* 0x000000ffff037224 */ /* 0x004fe200078e0002 */
[----:B------:R2:W3:Y:S05]  /*0680*/  LDS R8, [R21] ;  /* 0x0000000015087984 */ /* 0x0004ea0000000800 */
[----:B------:R-:W4:Y:S02]  /*0690*/  LDC.64 R4, c[0x0][0x380] ;  /* 0x0000e000ff047b82 */ /* 0x000f240000000a00 */
.L_x_14:
[----:B0---4-:R-:W-:-:S05]  /*06a0*/  IMAD.WIDE R6, R3, 0x4, R4 ;  /* 0x0000000403067825 */ /* 0x011fca00078e0204 */
[----:B------:R-:W0:Y:S01]  /*06b0*/  LDG.E R9, desc[UR12][R6.64] ;  /* 0x0000000c06097981 */ /* 0x000e22000c1e1900 */
[----:B------:R-:W-:Y:S02]  /*06c0*/  HFMA2 R11, -RZ, RZ, 3.7421875, 0 ;  /* 0x437c0000ff0b7431 */ /* 0x000fe400000001ff */
[----:B------:R-:W-:Y:S02]  /*06d0*/  IMAD.MOV.U32 R10, RZ, RZ, 0x3bbb989d ;  /* 0x3bbb989dff0a7424 */ /* 0x000fe400078e00ff */
[----:B-1----:R-:W-:-:S05]  /*06e0*/  IMAD.IADD R3, R14, 0x1, R3 ;  /* 0x000000010e037824 */ /* 0x002fca00078e0203 */
[----:B------:R-:W-:Y:S01]  /*06f0*/  ISETP.GE.AND P0, PT, R3, UR11, PT ;  /* 0x0000000b03007c0c */ /* 0x000fe2000bf06270 */
[----:B0-----:R-:W-:-:S04]  /*0700*/  FADD R9, -R0, R9 ;  /* 0x0000000900097221 */ /* 0x001fc80000000100 */
[----:B------:R-:W-:-:S04]  /*0710*/  FFMA.SAT R10, R9, R10, 0.5 ;  /* 0x3f000000090a7423 */ /* 0x000fc8000000200a */
[----:B------:R-:W-:-:S04]  /*0720*/  FFMA.RM R10, R10, R11, 12582913 ;  /* 0x4b4000010a0a7423 */ /* 0x000fc8000000400b */
[C---:B------:R-:W-:Y:S01]  /*0730*/  FADD R12, R10.reuse, -12583039 ;  /* 0xcb40007f0a0c7421 */ /* 0x040fe20000000000 */
[----:B------:R-:W-:-:S03]  /*0740*/  IMAD.SHL.U32 R10, R10, 0x800000, RZ ;  /* 0x008000000a0a7824 */ /* 0x000fc600078e00ff */
[----:B------:R-:W-:-:S04]  /*0750*/  FFMA R12, R9, 1.4426950216293334961, -R12 ;  /* 0x3fb8aa3b090c7823 */ /* 0x000fc8000000080c */
[----:B------:R-:W-:-:S04]  /*0760*/  FFMA R12, R9, 1.925963033500011079e-08, R12 ;  /* 0x32a57060090c7823 */ /* 0x000fc8000000000c */
[----:B------:R-:W0:Y:S02]  /*0770*/  MUFU.EX2 R9, R12 ;  /* 0x0000000c00097308 */ /* 0x000e240000000800 */
[----:B0-----:R-:W-:-:S04]  /*0780*/  FMUL R9, R10, R9 ;  /* 0x000000090a097220 */ /* 0x001fc80000400000 */
[----:B---3--:R-:W-:Y:S01]  /*0790*/  FADD R8, R9, R8 ;  /* 0x0000000809087221 */ /* 0x008fe20000000000 */
[----:B------:R0:W-:Y:S01]  /*07a0*/  STG.E desc[UR12][R6.64], R9 ;  /* 0x0000000906007986 */ /* 0x0001e2000c10190c */
[----:B------:R-:W-:Y:S05]  /*07b0*/  @!P0 BRA `(.L_x_14) ;  /* 0xfffffffc00b88947 */ /* 0x000fea000383ffff */
[----:B------:R-:W-:Y:S05]  /*07c0*/  BSYNC.RECONVERGENT B1 ;  /* 0x0000000000017941 */ /* 0x000fea0003800200 */
.L_x_13:
[----:B------:R3:W-:Y:S02]  /*07d0*/  STS [R21], R8 ;  /* 0x0000000815007388 */ /* 0x0007e40000000800 */
.L_x_12:
[----:B------:R-:W-:Y:S05]  /*07e0*/  BSYNC.RECONVERGENT B0 ;  /* 0x0000000000007941 */ /* 0x000fea0003800200 */
.L_x_11:
[----:B------:R-:W-:Y:S01]  /*07f0*/  BAR.SYNC.DEFER_BLOCKING 0x0 ;  /* 0x0000000000007b1d */ /* 0x000fe20000010000 */
[----:B------:R-:W-:-:S05]  /*0800*/  ISETP.NE.AND P0, PT, R2, RZ, PT ;  /* 0x000000ff0200720c */ /* 0x000fca0003f05270 */
[----:B------:R-:W-:Y:S08]  /*0810*/  BSSY.RECONVERGENT B0, `(.L_x_15) ;  /* 0x000004d000007945 */ /* 0x000ff00003800200 */
[----:B------:R-:W-:Y:S05]  /*0820*/  @P0 BRA `(.L_x_16) ;  /* 0x00000004002c0947 */ /* 0x000fea0003800000 */
[----:B------:R-:W4:Y:S01]  /*0830*/  LDCU UR8, c[0x0][0x360] ;  /* 0x00006c00ff0877ac */ /* 0x000f220008000800 */
[----:B------:R-:W-:Y:S01]  /*0840*/  IMAD.MOV.U32 R19, RZ, RZ, RZ ;  /* 0x000000ffff137224 */ /* 0x000fe200078e00ff */
[----:B------:R-:W-:Y:S01]  /*0850*/  UMOV UR4, URZ ;  /* 0x000000ff00047c82 */ /* 0x000fe20008000000 */
[----:B----4-:R-:W-:Y:S02]  /*0860*/  UISETP.GE.U32.AND UP1, UPT, UR8, 0x10, UPT ;  /* 0x000000100800788c */ /* 0x010fe4000bf26070 */
[----:B------:R-:W-:-:S04]  /*0870*/  ULOP3.LUT UR9, UR8, 0xf, URZ, 0xc0, !UPT ;  /* 0x0000000f08097892 */ /* 0x000fc8000f8ec0ff */
[----:B------:R-:W-:-:S03]  /*0880*/  UISETP.NE.AND UP0, UPT, UR9, URZ, UPT ;  /* 0x000000ff0900728c */ /* 0x000fc6000bf05270 */
[----:B------:R-:W-:Y:S08]  /*0890*/  BRA.U !UP1, `(.L_x_17) ;  /* 0x0000000109747547 */ /* 0x000ff0000b800000 */
[----:B------:R-:W-:Y:S01]  /*08a0*/  ULOP3.LUT UR7, UR8, 0xfffffff0, URZ, 0xc0, !UPT ;  /* 0xfffffff008077892 */ /* 0x000fe2000f8ec0ff */
[----:B------:R-:W-:Y:S01]  /*08b0*/  IMAD.MOV.U32 R19, RZ, RZ, RZ ;  /* 0x000000ffff137224 */ /* 0x000fe200078e00ff */
[----:B------:R-:W-:Y:S02]  /*08c0*/  ULOP3.LUT UR4, UR8, 0x7f0, URZ, 0xc0, !UPT ;  /* 0x000007f008047892 */ /* 0x000fe4000f8ec0ff */
[----:B------:R-:W-:Y:S02]  /*08d0*/  UIADD3 UR10, UPT, UPT, UR6, 0x20, URZ ;  /* 0x00000020060a7890 */ /* 0x000fe4000fffe0ff */
[----:B------:R-:W-:-:S12]  /*08e0*/  UIADD3 UR7, UPT, UPT, -UR7, URZ, URZ ;  /* 0x000000ff07077290 */ /* 0x000fd8000fffe1ff */
.L_x_18:
[----:B------:R-:W4:Y:S01]  /*08f0*/  LDS.128 R12, [UR10+-0x20] ;  /* 0xffffe00aff0c7984 */ /* 0x000f220008000c00 */
[----:B------:R-:W-:-:S03]  /*0900*/  UIADD3 UR7, UPT, UPT, UR7, 0x10, URZ ;  /* 0x0000001007077890 */ /* 0x000fc6000fffe0ff */
[----:B0--3--:R-:W0:Y:S01]  /*0910*/  LDS.128 R8, [UR10+-0x10] ;  /* 0xfffff00aff087984 */ /* 0x009e220008000c00 */
[----:B------:R-:W-:-:S03]  /*0920*/  UISETP.NE.AND UP1, UPT, UR7, URZ, UPT ;  /* 0x000000ff0700728c */ /* 0x000fc6000bf25270 */
[----:B------:R-:W3:Y:S01]  /*0930*/  LDS.128 R4, [UR10] ;  /* 0x0000000aff047984 */ /* 0x000ee20008000c00 */
[----:B----4-:R-:W-:-:S03]  /*0940*/  FADD R12, R12, R19 ;  /* 0x000000130c0c7221 */ /* 0x010fc60000000000 */
[----:B------:R-:W4:Y:S01]  /*0950*/  LDS.128 R16, [UR10+0x10] ;  /* 0x0000100aff107984 */ /* 0x000f220008000c00 */
[----:B------:R-:W-:Y:S01]  /*0960*/  UIADD3 UR10, UPT, UPT, UR10, 0x40, URZ ;  /* 0x000000400a0a7890 */ /* 0x000fe2000fffe0ff */
[----:B------:R-:W-:-:S04]  /*0970*/  FADD R13, R12, R13 ;  /* 0x0000000d0c0d7221 */ /* 0x000fc80000000000 */
[----:B------:R-:W-:-:S04]  /*0980*/  FADD R14, R13, R14 ;  /* 0x0000000e0d0e7221 */ /* 0x000fc80000000000 */
[----:B------:R-:W-:-:S04]  /*0990*/  FADD R15, R14, R15 ;  /* 0x0000000f0e0f7221 */ /* 0x000fc80000000000 */
[----:B0-----:R-:W-:-:S04]  /*09a0*/  FADD R8, R15, R8 ;  /* 0x000000080f087221 */ /* 0x001fc80000000000 */
[----:B------:R-:W-:-:S04]  /*09b0*/  FADD R9, R8, R9 ;  /* 0x0000000908097221 */ /* 0x000fc80000000000 */
[----:B------:R-:W-:-:S04]  /*09c0*/  FADD R10, R9, R10 ;  /* 0x0000000a090a7221 */ /* 0x000fc80000000000 */
[----:B------:R-:W-:-:S04]  /*09d0*/  FADD R11, R10, R11 ;  /* 0x0000000b0a0b7221 */ /* 0x000fc80000000000 */
[----:B---3--:R-:W-:-:S04]  /*09e0*/  FADD R4, R11, R4 ;  /* 0x000000040b047221 */ /* 0x008fc80000000000 */
[----:B------:R-:W-:-:S04]  /*09f0*/  FADD R5, R4, R5 ;  /* 0x0000000504057221 */ /* 0x000fc80000000000 */
[----:B------:R-:W-:-:S04]  /*0a00*/  FADD R6, R5, R6 ;  /* 0x0000000605067221 */ /* 0x000fc80000000000 */
[----:B------:R-:W-:-:S04]  /*0a10*/  FADD R7, R6, R7 ;  /* 0x0000000706077221 */ /* 0x000fc80000000000 */
[----:B----4-:R-:W-:-:S04]  /*0a20*/  FADD R16, R7, R16 ;  /* 0x0000001007107221 */ /* 0x010fc80000000000 */
[----:B------:R-:W-:-:S04]  /*0a30*/  FADD R17, R16, R17 ;  /* 0x0000001110117221 */ /* 0x000fc80000000000 */
[----:B------:R-:W-:-:S04]  /*0a40*/  FADD R18, R17, R18 ;  /* 0x0000001211127221 */ /* 0x000fc80000000000 */
[----:B------:R-:W-:Y:S01]  /*0a50*/  FADD R19, R18, R19 ;  /* 0x0000001312137221 */ /* 0x000fe20000000000 */
[----:B------:R-:W-:Y:S06]  /*0a60*/  BRA.U UP1, `(.L_x_18) ;  /* 0xfffffffd01a07547 */ /* 0x000fec000b83ffff */
.L_x_17:
[----:B------:R-:W-:Y:S05]  /*0a70*/  BRA.U !UP0, `(.L_x_19) ;  /* 0x0000000108947547 */ /* 0x000fea000b800000 */
[----:B------:R-:W-:Y:S02]  /*0a80*/  UISETP.GE.U32.AND UP0, UPT, UR9, 0x8, UPT ;  /* 0x000000080900788c */ /* 0x000fe4000bf06070 */
[----:B------:R-:W-:-:S04]  /*0a90*/  ULOP3.LUT UR10, UR8, 0x7, URZ, 0xc0, !UPT ;  /* 0x00000007080a7892 */ /* 0x000fc8000f8ec0ff */
[----:B------:R-:W-:-:S03]  /*0aa0*/  UISETP.NE.AND UP1, UPT, UR10, URZ, UPT ;  /* 0x000000ff0a00728c */ /* 0x000fc6000bf25270 */
[----:B------:R-:W-:Y:S08]  /*0ab0*/  BRA.U !UP0, `(.L_x_20) ;  /* 0x0000000108307547 */ /* 0x000ff0000b800000 */
[----:B------:R-:W-:Y:S02]  /*0ac0*/  ULEA UR7, UR4, UR6, 0x2 ;  /* 0x0000000604077291 */ /* 0x000fe4000f8e10ff */
[----:B------:R-:W-:-:S07]  /*0ad0*/  UIADD3 UR4, UPT, UPT, UR4, 0x8, URZ ;  /* 0x0000000804047890 */ /* 0x000fce000fffe0ff */
[----:B0--3--:R-:W0:Y:S04]  /*0ae0*/  LDS.128 R8, [UR7] ;  /* 0x00000007ff087984 */ /* 0x009e280008000c00 */
[----:B------:R-:W3:Y:S01]  /*0af0*/  LDS.128 R4, [UR7+0x10] ;  /* 0x00001007ff047984 */ /* 0x000ee20008000c00 */
[----:B0-----:R-:W-:-:S04]  /*0b00*/  FADD R8, R19, R8 ;  /* 0x0000000813087221 */ /* 0x001fc80000000000 */
[----:B------:R-:W-:-:S04]  /*0b10*/  FADD R9, R8, R9 ;  /* 0x0000000908097221 */ /* 0x000fc80000000000 */
[----:B------:R-:W-:-:S04]  /*0b20*/  FADD R10, R9, R10 ;  /* 0x0000000a090a7221 */ /* 0x000fc80000000000 */
[----:B------:R-:W-:-:S04]  /*0b30*/  FADD R11, R10, R11 ;  /* 0x0000000b0a0b7221 */ /* 0x000fc80000000000 */
[----:B---3--:R-:W-:-:S04]  /*0b40*/  FADD R4, R11, R4 ;  /* 0x000000040b047221 */ /* 0x008fc80000000000 */
[----:B------:R-:W-:-:S04]  /*0b50*/  FADD R5, R4, R5 ;  /* 0x0000000504057221 */ /* 0x000fc80000000000 */
[----:B------:R-:W-:-:S04]  /*0b60*/  FADD R6, R5, R6 ;  /* 0x0000000605067221 */ /* 0x000fc80000000000 */
[----:B------:R-:W-:-:S07]  /*0b70*/  FADD R19, R6, R7 ;  /* 0x0000000706137221 */ /* 0x000fce0000000000 */
.L_x_20:
[----:B------:R-:W-:Y:S05]  /*0b80*/  BRA.U !UP1, `(.L_x_19) ;  /* 0x0000000109507547 */ /* 0x000fea000b800000 */
[----:B------:R-:W-:Y:S02]  /*0b90*/  UISETP.GE.U32.AND UP0, UPT, UR10, 0x4, UPT ;  /* 0x000000040a00788c */ /* 0x000fe4000bf06070 */
[----:B------:R-:W-:-:S04]  /*0ba0*/  ULOP3.LUT UR7, UR8, 0x3, URZ, 0xc0, !UPT ;  /* 0x0000000308077892 */ /* 0x000fc8000f8ec0ff */
[----:B------:R-:W-:-:S03]  /*0bb0*/  UISETP.NE.AND UP1, UPT, UR7, URZ, UPT ;  /* 0x000000ff0700728c */ /* 0x000fc6000bf25270 */
[----:B------:R-:W-:Y:S08]  /*0bc0*/  BRA.U !UP0, `(.L_x_21) ;  /* 0x00000001081c7547 */ /* 0x000ff0000b800000 */
[----:B------:R-:W-:Y:S02]  /*0bd0*/  ULEA UR8, UR4, UR6, 0x2 ;  /* 0x0000000604087291 */ /* 0x000fe4000f8e10ff */
[----:B------:R-:W-:-:S07]  /*0be0*/  UIADD3 UR4, UPT, UPT, UR4, 0x4, URZ ;  /* 0x0000000404047890 */ /* 0x000fce000fffe0ff */
[----:B0-----:R-:W0:Y:S02]  /*0bf0*/  LDS.128 R4, [UR8] ;  /* 0x00000008ff047984 */ /* 0x001e240008000c00 */
[----:B0-----:R-:W-:-:S04]  /*0c00*/  FADD R4, R19, R4 ;  /* 0x0000000413047221 */ /* 0x001fc80000000000 */
[----:B------:R-:W-:-:S04]  /*0c10*/  FADD R5, R4, R5 ;  /* 0x0000000504057221 */ /* 0x000fc80000000000 */
[----:B------:R-:W-:-:S04]  /*0c20*/  FADD R6, R5, R6 ;  /* 0x0000000605067221 */ /* 0x000fc80000000000 */
[----:B------:R-:W-:-:S07]  /*0c30*/  FADD R19, R6, R7 ;  /* 0x0000000706137221 */ /* 0x000fce0000000000 */
.L_x_21:
[----:B------:R-:W-:Y:S05]  /*0c40*/  BRA.U !UP1, `(.L_x_19) ;  /* 0x0000000109207547 */ /* 0x000fea000b800000 */
[----:B------:R-:W-:Y:S02]  /*0c50*/  ULEA UR4, UR4, UR6, 0x2 ;  /* 0x0000000604047291 */ /* 0x000fe4000f8e10ff */
[----:B------:R-:W-:-:S12]  /*0c60*/  UIADD3 UR7, UPT, UPT, -UR7, URZ, URZ ;  /* 0x000000ff07077290 */ /* 0x000fd8000fffe1ff */
.L_x_22:
[----:B01----:R-:W0:Y:S01]  /*0c70*/  LDS R0, [UR4] ;  /* 0x00000004ff007984 */ /* 0x003e220008000800 */
[----:B------:R-:W-:Y:S02]  /*0c80*/  UIADD3 UR7, UPT, UPT, UR7, 0x1, URZ ;  /* 0x0000000107077890 */ /* 0x000fe4000fffe0ff */
[----:B------:R-:W-:Y:S02]  /*0c90*/  UIADD3 UR4, UPT, UPT, UR4, 0x4, URZ ;  /* 0x0000000404047890 */ /* 0x000fe4000fffe0ff */
[----:B------:R-:W-:Y:S01]  /*0ca0*/  UISETP.NE.AND UP0, UPT, UR7, URZ, UPT ;  /* 0x000000ff0700728c */ /* 0x000fe2000bf05270 */
[----:B0-----:R-:W-:-:S08]  /*0cb0*/  FADD R19, R0, R19 ;  /* 0x0000001300137221 */ /* 0x001fd00000000000 */
[----:B------:R-:W-:Y:S05]  /*0cc0*/  BRA.U UP0, `(.L_x_22) ;  /* 0xfffffffd00e87547 */ /* 0x000fea000b83ffff */
.L_x_19:
[----:B------:R4:W-:Y:S02]  /*0cd0*/  STS [UR5+0x1000], R19 ;  /* 0x00100013ff007988 */ /* 0x0009e40008000805 */
.L_x_16:
[----:B------:R-:W-:Y:S05]  /*0ce0*/  BSYNC.RECONVERGENT B0 ;  /* 0x0000000000007941 */ /* 0x000fea0003800200 */
.L_x_15:
[----:B------:R-:W-:Y:S01]  /*0cf0*/  BAR.SYNC.DEFER_BLOCKING 0x0 ;  /* 0x0000000000007b1d */ /* 0x000fe20000010000 */
[----:B------:R-:W-:-:S13]  /*0d00*/  ISETP.GE.AND P0, PT, R2, UR11, PT ;  /* 0x0000000b02007c0c */ /* 0x000fda000bf06270 */
[----:B------:R-:W-:Y:S05]  /*0d10*/  @P0 EXIT ;  /* 0x000000000000094d */ /* 0x000fea0003800000 */
[----:B------:R-:W0:Y:S01]  /*0d20*/  LDC.64 R4, c[0x0][0x380] ;  /* 0x0000e000ff047b82 */ /* 0x000e220000000a00 */
[----:B-12---:R-:W1:Y:S01]  /*0d30*/  LDS R3, [UR5+0x1000] ;  /* 0x00100005ff037984 */ /* 0x006e620008000800 */
[----:B------:R-:W2:Y:S01]  /*0d40*/  LDCU UR4, c[0x0][0x360] ;  /* 0x00006c00ff0477ac */ /* 0x000ea20008000800 */
[----:B------:R-:W0:Y:S02]  /*0d50*/  LDCU UR5, c[0x0][0x388] ;  /* 0x00007100ff0577ac */ /* 0x000e240008000800 */
.L_x_25:
[----:B0-----:R-:W-:-:S05]  /*0d60*/  IMAD.WIDE R6, R2, 0x4, R4 ;  /* 0x0000000402067825 */ /* 0x001fca00078e0204 */
[----:B------:R-:W5:Y:S01]  /*0d70*/  LDG.E R0, desc[UR12][R6.64] ;  /* 0x0000000c06007981 */ /* 0x000f62000c1e1900 */
[----:B-1-3--:R-:W0:Y:S01]  /*0d80*/  MUFU.RCP R8, R3 ;  /* 0x0000000300087308 */ /* 0x00ae220000001000 */
[----:B------:R-:W-:Y:S01]  /*0d90*/  BSSY.RECONVERGENT B0, `(.L_x_23) ;  /* 0x000000b000007945 */ /* 0x000fe20003800200 */
[----:B0-----:R-:W-:-:S04]  /*0da0*/  FFMA R9, -R3, R8, 1 ;  /* 0x3f80000003097423 */ /* 0x001fc80000000108 */
[----:B------:R-:W-:Y:S02]  /*0db0*/  FFMA R9, R8, R9, R8 ;  /* 0x0000000908097223 */ /* 0x000fe40000000008 */
[----:B-----5:R-:W0:Y:S02]  /*0dc0*/  FCHK P0, R0, R3 ;  /* 0x0000000300007302 */ /* 0x020e240000000000 */
[----:B------:R-:W-:-:S04]  /*0dd0*/  FFMA R8, R0, R9, RZ ;  /* 0x0000000900087223 */ /* 0x000fc800000000ff */
[----:B------:R-:W-:-:S04]  /*0de0*/  FFMA R10, -R3, R8, R0 ;  /* 0x00000008030a7223 */ /* 0x000fc80000000100 */
[----:B------:R-:W-:Y:S01]  /*0df0*/  FFMA R9, R9, R10, R8 ;  /* 0x0000000a09097223 */ /* 0x000fe20000000008 */
[----:B0-----:R-:W-:Y:S06]  /*0e00*/  @!P0 BRA `(.L_x_24) ;  /* 0x00000000000c8947 */ /* 0x001fec0003800000 */
[----:B------:R-:W-:-:S07]  /*0e10*/  MOV R8, 0xe30 ;  /* 0x00000e3000087802 */ /* 0x000fce0000000f00 */
[----:B--2-4-:R-:W-:Y:S05]  /*0e20*/  CALL.REL.NOINC `($__internal_0_$__cuda_sm3x_div_rn_noftz_f32_slowpath) ;  /* 0x00000000001c7944 */ /* 0x014fea0003c00000 */
[----:B------:R-:W-:-:S07]  /*0e30*/  IMAD.MOV.U32 R9, RZ, RZ, R0 ;  /* 0x000000ffff097224 */ /* 0x000fce00078e0000 */
.L_x_24:
[----:B--2---:R-:W-:Y:S05]  /*0e40*/  BSYNC.RECONVERGENT B0 ;  /* 0x0000000000007941 */ /* 0x004fea0003800200 */
.L_x_23:
[----:B------:R0:W-:Y:S01]  /*0e50*/  STG.E desc[UR12][R6.64], R9 ;  /* 0x0000000906007986 */ /* 0x0001e2000c10190c */
[----:B------:R-:W-:-:S05]  /*0e60*/  VIADD R2, R2, UR4 ;  /* 0x0000000402027c36 */ /* 0x000fca0008000000 */
[----:B------:R-:W-:-:S13]  /*0e70*/  ISETP.GE.AND P0, PT, R2, UR5, PT ;  /* 0x0000000502007c0c */ /* 0x000fda000bf06270 */
[----:B0-----:R-:W-:Y:S05]  /*0e80*/  @!P0 BRA `(.L_x_25) ;  /* 0xfffffffc00b48947 */ /* 0x001fea000383ffff */
[----:B------:R-:W-:Y:S05]  /*0e90*/  EXIT ;  /* 0x000000000000794d */ /* 0x000fea0003800000 */
        .weak           $__internal_0_$__cuda_sm3x_div_rn_noftz_f32_slowpath
        .type           $__internal_0_$__cuda_sm3x_div_rn_noftz_f32_slowpath,@function
        .size           $__internal_0_$__cuda_sm3x_div_rn_noftz_f32_slowpath,(.L_x_38 - $__internal_0_$__cuda_sm3x_div_rn_noftz_f32_slowpath)
$__internal_0_$__cuda_sm3x_div_rn_noftz_f32_slowpath:
[--C-:B------:R-:W-:Y:S01]  /*0ea0*/  SHF.R.U32.HI R10, RZ, 0x17, R3.reuse ;  /* 0x00000017ff0a7819 */ /* 0x100fe20000011603 */
[----:B------:R-:W-:Y:S01]  /*0eb0*/  BSSY.RECONVERGENT B1, `(.L_x_26) ;  /* 0x0000064000017945 */ /* 0x000fe20003800200 */
[--C-:B------:R-:W-:Y:S01]  /*0ec0*/  SHF.R.U32.HI R9, RZ, 0x17, R0.reuse ;  /* 0x00000017ff097819 */ /* 0x100fe20000011600 */
[----:B------:R-:W-:Y:S01]  /*0ed0*/  IMAD.MOV.U32 R11, RZ, RZ, R0 ;  /* 0x000000ffff0b7224 */ /* 0x000fe200078e0000 */
[----:B------:R-:W-:Y:S01]  /*0ee0*/  LOP3.LUT R10, R10, 0xff, RZ, 0xc0, !PT ;  /* 0x000000ff0a0a7812 */ /* 0x000fe200078ec0ff */
[----:B------:R-:W-:Y:S01]  /*0ef0*/  IMAD.MOV.U32 R12, RZ, RZ, R3 ;  /* 0x000000ffff0c7224 */ /* 0x000fe200078e0003 */
[----:B------:R-:W-:Y:S02]  /*0f00*/  LOP3.LUT R16, R9, 0xff, RZ, 0xc0, !PT ;  /* 0x000000ff09107812 */ /* 0x000fe400078ec0ff */
[----:B------:R-:W-:-:S03]  /*0f10*/  IADD3 R13, PT, PT, R10, -0x1, RZ ;  /* 0xffffffff0a0d7810 */ /* 0x000fc60007ffe0ff */
[----:B------:R-:W-:Y:S01]  /*0f20*/  VIADD R14, R16, 0xffffffff ;  /* 0xffffffff100e7836 */ /* 0x000fe20000000000 */
[----:B------:R-:W-:-:S04]  /*0f30*/  ISETP.GT.U32.AND P0, PT, R13, 0xfd, PT ;  /* 0x000000fd0d00780c */ /* 0x000fc80003f04070 */
[----:B------:R-:W-:-:S13]  /*0f40*/  ISETP.GT.U32.OR P0, PT, R14, 0xfd, P0 ;  /* 0x000000fd0e00780c */ /* 0x000fda0000704470 */
[----:B------:R-:W-:Y:S01]  /*0f50*/  @!P0 IMAD.MOV.U32 R9, RZ, RZ, RZ ;  /* 0x000000ffff098224 */ /* 0x000fe200078e00ff */
[----:B------:R-:W-:Y:S06]  /*0f60*/  @!P0 BRA `(.L_x_27) ;  /* 0x00000000005c8947 */ /* 0x000fec0003800000 */
[----:B------:R-:W-:Y:S02]  /*0f70*/  FSETP.GTU.FTZ.AND P1, PT, |R3|, +INF , PT ;  /* 0x7f8000000300780b */ /* 0x000fe40003f3c200 */
[----:B------:R-:W-:-:S04]  /*0f80*/  FSETP.GTU.FTZ.AND P0, PT, |R0|, +INF , PT ;  /* 0x7f8000000000780b */ /* 0x000fc80003f1c200 */
[----:B------:R-:W-:-:S13]  /*0f90*/  PLOP3.LUT P0, PT, P0, P1, PT, 0xf8, 0x8f ;  /* 0x00000000008f781c */ /* 0x000fda0000703f70 */
[----:B------:R-:W-:Y:S05]  /*0fa0*/  @P0 BRA `(.L_x_28) ;  /* 0x00000004004c0947 */ /* 0x000fea0003800000 */
[----:B------:R-:W-:-:S13]  /*0fb0*/  LOP3.LUT P0, RZ, R12, 0x7fffffff, R11, 0xc8, !PT ;  /* 0x7fffffff0cff7812 */ /* 0x000fda000780c80b */
[----:B------:R-:W-:Y:S05]  /*0fc0*/  @!P0 BRA `(.L_x_29) ;  /* 0x00000004003c8947 */ /* 0x000fea0003800000 */
[C---:B------:R-:W-:Y:S02]  /*0fd0*/  FSETP.NEU.FTZ.AND P2, PT, |R0|.reuse, +INF , PT ;  /* 0x7f8000000000780b */ /* 0x040fe40003f5d200 */
[----:B------:R-:W-:Y:S02]  /*0fe0*/  FSETP.NEU.FTZ.AND P1, PT, |R3|, +INF , PT ;  /* 0x7f8000000300780b */ /* 0x000fe40003f3d200 */
[----:B------:R-:W-:-:S11]  /*0ff0*/  FSETP.NEU.FTZ.AND P0, PT, |R0|, +INF , PT ;  /* 0x7f8000000000780b */ /* 0x000fd60003f1d200 */
[----:B------:R-:W-:Y:S05]  /*1000*/  @!P1 BRA !P2, `(.L_x_29) ;  /* 0x00000004002c9947 */ /* 0x000fea0005000000 */
[----:B------:R-:W-:-:S04]  /*1010*/  LOP3.LUT P2, RZ, R11, 0x7fffffff, RZ, 0xc0, !PT ;  /* 0x7fffffff0bff7812 */ /* 0x000fc8000784c0ff */
[----:B------:R-:W-:-:S13]  /*1020*/  PLOP3.LUT P1, PT, P1, P2, PT, 0x2f, 0xf2 ;  /* 0x0000000000f2781c */ /* 0x000fda0000f24577 */
[----:B------:R-:W-:Y:S05]  /*1030*/  @P1 BRA `(.L_x_30) ;  /* 0x0000000400181947 */ /* 0x000fea0003800000 */
[----:B------:R-:W-:-:S04]  /*1040*/  LOP3.LUT P1, RZ, R12, 0x7fffffff, RZ, 0xc0, !PT ;  /* 0x7fffffff0cff7812 */ /* 0x000fc8000782c0ff */
[----:B------:R-:W-:-:S13]  /*1050*/  PLOP3.LUT P0, PT, P0, P1, PT, 0x2f, 0xf2 ;  /* 0x0000000000f2781c */ /* 0x000fda0000702577 */
[----:B------:R-:W-:Y:S05]  /*1060*/  @P0 BRA `(.L_x_31) ;  /* 0x0000000400000947 */ /* 0x000fea0003800000 */
[----:B------:R-:W-:Y:S02]  /*1070*/  ISETP.GE.AND P0, PT, R14, RZ, PT ;  /* 0x000000ff0e00720c */ /* 0x000fe40003f06270 */
[----:B------:R-:W-:-:S11]  /*1080*/  ISETP.GE.AND P1, PT, R13, RZ, PT ;  /* 0x000000ff0d00720c */ /* 0x000fd60003f26270 */
[----:B------:R-:W-:Y:S02]  /*1090*/  @P0 IMAD.MOV.U32 R9, RZ, RZ, RZ ;  /* 0x000000ffff090224 */ /* 0x000fe400078e00ff */
[----:B------:R-:W-:Y:S01]  /*10a0*/  @!P0 FFMA R11, R0, 1.84467440737095516160e+19, RZ ;  /* 0x5f800000000b8823 */ /* 0x000fe200000000ff */
[----:B------:R-:W-:Y:S02]  /*10b0*/  @!P0 IMAD.MOV.U32 R9, RZ, RZ, -0x40 ;  /* 0xffffffc0ff098424 */ /* 0x000fe400078e00ff */
[----:B------:R-:W-:-:S03]  /*10c0*/  @!P1 FFMA R12, R3, 1.84467440737095516160e+19, RZ ;  /* 0x5f800000030c9823 */ /* 0x000fc600000000ff */
[----:B------:R-:W-:-:S07]  /*10d0*/  @!P1 IADD3 R9, PT, PT, R9, 0x40, RZ ;  /* 0x0000004009099810 */ /* 0x000fce0007ffe0ff */
.L_x_27:
[----:B------:R-:W-:Y:S01]  /*10e0*/  LEA R13, R10, 0xc0800000, 0x17 ;  /* 0xc08000000a0d7811 */ /* 0x000fe200078eb8ff */
[----:B------:R-:W-:Y:S04]  /*10f0*/  BSSY.RECONVERGENT B2, `(.L_x_32) ;  /* 0x0000036000027945 */ /* 0x000fe80003800200 */
[----:B------:R-:W-:Y:S02]  /*1100*/  IMAD.IADD R13, R12, 0x1, -R13 ;  /* 0x000000010c0d7824 */ /* 0x000fe400078e0a0d */
[----:B------:R-:W-:Y:S02]  /*1110*/  VIADD R12, R16, 0xffffff81 ;  /* 0xffffff81100c7836 */ /* 0x000fe40000000000 */
[----:B------:R-:W0:Y:S01]  /*1120*/  MUFU.RCP R14, R13 ;  /* 0x0000000d000e7308 */ /* 0x000e220000001000 */
[----:B------:R-:W-:Y:S01]  /*1130*/  FADD.FTZ R15, -R13, -RZ ;  /* 0x800000ff0d0f7221 */ /* 0x000fe20000010100 */
[C---:B------:R-:W-:Y:S01]  /*1140*/  IMAD R0, R12.reuse, -0x800000, R11 ;  /* 0xff8000000c007824 */ /* 0x040fe200078e020b */
[----:B------:R-:W-:-:S05]  /*1150*/  IADD3 R12, PT, PT, R12, 0x7f, -R10 ;  /* 0x0000007f0c0c7810 */ /* 0x000fca0007ffe80a */
[----:B------:R-:W-:Y:S02]  /*1160*/  IMAD.IADD R9, R12, 0x1, R9 ;  /* 0x000000010c097824 */ /* 0x000fe400078e0209 */
[----:B0-----:R-:W-:-:S04]  /*1170*/  FFMA R17, R14, R15, 1 ;  /* 0x3f8000000e117423 */ /* 0x001fc8000000000f */
[----:B------:R-:W-:-:S04]  /*1180*/  FFMA R16, R14, R17, R14 ;  /* 0x000000110e107223 */ /* 0x000fc8000000000e */
[----:B------:R-:W-:-:S04]  /*1190*/  FFMA R11, R0, R16, RZ ;  /* 0x00000010000b7223 */ /* 0x000fc800000000ff */
[----:B------:R-:W-:-:S04]  /*11a0*/  FFMA R14, R15, R11, R0 ;  /* 0x0000000b0f0e7223 */ /* 0x000fc80000000000 */
[----:B------:R-:W-:-:S04]  /*11b0*/  FFMA R17, R16, R14, R11 ;  /* 0x0000000e10117223 */ /* 0x000fc8000000000b */
[----:B------:R-:W-:-:S04]  /*11c0*/  FFMA R14, R15, R17, R0 ;  /* 0x000000110f0e7223 */ /* 0x000fc80000000000 */
[----:B------:R-:W-:-:S05]  /*11d0*/  FFMA R0, R16, R14, R17 ;  /* 0x0000000e10007223 */ /* 0x000fca0000000011 */
[----:B------:R-:W-:-:S04]  /*11e0*/  SHF.R.U32.HI R10, RZ, 0x17, R0 ;  /* 0x00000017ff0a7819 */ /* 0x000fc80000011600 */
[----:B------:R-:W-:-:S05]  /*11f0*/  LOP3.LUT R10, R10, 0xff, RZ, 0xc0, !PT ;  /* 0x000000ff0a0a7812 */ /* 0x000fca00078ec0ff */
[----:B------:R-:W-:-:S04]  /*1200*/  IMAD.IADD R13, R10, 0x1, R9 ;  /* 0x000000010a0d7824 */ /* 0x000fc800078e0209 */
[----:B------:R-:W-:-:S05]  /*1210*/  VIADD R10, R13, 0xffffffff ;  /* 0xffffffff0d0a7836 */ /* 0x000fca0000000000 */
[----:B------:R-:W-:-:S13]  /*1220*/  ISETP.GE.U32.AND P0, PT, R10, 0xfe, PT ;  /* 0x000000fe0a00780c */ /* 0x000fda0003f06070 */
[----:B------:R-:W-:Y:S05]  /*1230*/  @!P0 BRA `(.L_x_33) ;  /* 0x0000000000808947 */ /* 0x000fea0003800000 */
[----:B------:R-:W-:-:S13]  /*1240*/  ISETP.GT.AND P0, PT, R13, 0xfe, PT ;  /* 0x000000fe0d00780c */ /* 0x000fda0003f04270 */
[----:B------:R-:W-:Y:S05]  /*1250*/  @P0 BRA `(.L_x_34) ;  /* 0x00000000006c0947 */ /* 0x000fea0003800000 */
[----:B------:R-:W-:-:S13]  /*1260*/  ISETP.GE.AND P0, PT, R13, 0x1, PT ;  /* 0x000000010d00780c */ /* 0x000fda0003f06270 */
[----:B------:R-:W-:Y:S05]  /*1270*/  @P0 BRA `(.L_x_35) ;  /* 0x0000000000740947 */ /* 0x000fea0003800000 */
[----:B------:R-:W-:Y:S02]  /*1280*/  ISETP.GE.AND P0, PT, R13, -0x18, PT ;  /* 0xffffffe80d00780c */ /* 0x000fe40003f06270 */
[----:B------:R-:W-:-:S11]  /*1290*/  LOP3.LUT R0, R0, 0x80000000, RZ, 0xc0, !PT ;  /* 0x8000000000007812 */ /* 0x000fd600078ec0ff */
[----:B------:R-:W-:Y:S05]  /*12a0*/  @!P0 BRA `(.L_x_35) ;  /* 0x0000000000688947 */ /* 0x000fea0003800000 */
[CCC-:B------:R-:W-:Y:S01]  /*12b0*/  FFMA.RZ R9, R16.reuse, R14.reuse, R17.reuse ;  /* 0x0000000e10097223 */ /* 0x1c0fe2000000c011 */
[C---:B------:R-:W-:Y:S01]  /*12c0*/  IADD3 R12, PT, PT, R13.reuse, 0x20, RZ ;  /* 0x000000200d0c7810 */ /* 0x040fe20007ffe0ff */
[CCC-:B------:R-:W-:Y:S01]  /*12d0*/  FFMA.RM R10, R16.reuse, R14.reuse, R17.reuse ;  /* 0x0000000e100a7223 */ /* 0x1c0fe20000004011 */
[----:B------:R-:W-:Y:S02]  /*12e0*/  ISETP.NE.AND P2, PT, R13, RZ, PT ;  /* 0x000000ff0d00720c */ /* 0x000fe40003f45270 */
[----:B------:R-:W-:Y:S01]  /*12f0*/  LOP3.LUT R11, R9, 0x7fffff, RZ, 0xc0, !PT ;  /* 0x007fffff090b7812 */ /* 0x000fe200078ec0ff */
[----:B------:R-:W-:Y:S01]  /*1300*/  FFMA.RP R9, R16, R14, R17 ;  /* 0x0000000e10097223 */ /* 0x000fe20000008011 */
[----:B------:R-:W-:Y:S01]  /*1310*/  ISETP.NE.AND P1, PT, R13, RZ, PT ;  /* 0x000000ff0d00720c */ /* 0x000fe20003f25270 */
[----:B------:R-:W-:Y:S01]  /*1320*/  IMAD.MOV R13, RZ, RZ, -R13 ;  /* 0x000000ffff0d7224 */ /* 0x000fe200078e0a0d */
[----:B------:R-:W-:Y:S02]  /*1330*/  LOP3.LUT R11, R11, 0x800000, RZ, 0xfc, !PT ;  /* 0x008000000b0b7812 */ /* 0x000fe400078efcff */
[----:B------:R-:W-:-:S02]  /*1340*/  FSETP.NEU.FTZ.AND P0, PT, R9, R10, PT ;  /* 0x0000000a0900720b */ /* 0x000fc40003f1d000 */
[----:B------:R-:W-:Y:S02]  /*1350*/  SHF.L.U32 R12, R11, R12, RZ ;  /* 0x0000000c0b0c7219 */ /* 0x000fe400000006ff */
[----:B------:R-:W-:Y:S02]  /*1360*/  SEL R10, R13, RZ, P2 ;  /* 0x000000ff0d0a7207 */ /* 0x000fe40001000000 */
[----:B------:R-:W-:Y:S02]  /*1370*/  ISETP.NE.AND P1, PT, R12, RZ, P1 ;  /* 0x000000ff0c00720c */ /* 0x000fe40000f25270 */
[----:B------:R-:W-:Y:S02]  /*1380*/  SHF.R.U32.HI R10, RZ, R10, R11 ;  /* 0x0000000aff0a7219 */ /* 0x000fe4000001160b */
[----:B------:R-:W-:Y:S02]  /*1390*/  PLOP3.LUT P0, PT, P0, P1, PT, 0xf8, 0x8f ;  /* 0x00000000008f781c */ /* 0x000fe40000703f70 */
[----:B------:R-:W-:-:S02]  /*13a0*/  SHF.R.U32.HI R12, RZ, 0x1, R10 ;  /* 0x00000001ff0c7819 */ /* 0x000fc4000001160a */
[----:B------:R-:W-:-:S04]  /*13b0*/  SEL R9, RZ, 0x1, !P0 ;  /* 0x00000001ff097807 */ /* 0x000fc80004000000 */
[----:B------:R-:W-:-:S04]  /*13c0*/  LOP3.LUT R9, R9, 0x1, R12, 0xf8, !PT ;  /* 0x0000000109097812 */ /* 0x000fc800078ef80c */
[----:B------:R-:W-:-:S05]  /*13d0*/  LOP3.LUT R9, R9, R10, RZ, 0xc0, !PT ;  /* 0x0000000a09097212 */ /* 0x000fca00078ec0ff */
[----:B------:R-:W-:-:S05]  /*13e0*/  IMAD.IADD R9, R12, 0x1, R9 ;  /* 0x000000010c097824 */ /* 0x000fca00078e0209 */
[----:B------:R-:W-:Y:S01]  /*13f0*/  LOP3.LUT R0, R9, R0, RZ, 0xfc, !PT ;  /* 0x0000000009007212 */ /* 0x000fe200078efcff */
[----:B------:R-:W-:Y:S06]  /*1400*/  BRA `(.L_x_35) ;  /* 0x0000000000107947 */ /* 0x000fec0003800000 */
.L_x_34:
[----:B------:R-:W-:-:S04]  /*1410*/  LOP3.LUT R0, R0, 0x80000000, RZ, 0xc0, !PT ;  /* 0x8000000000007812 */ /* 0x000fc800078ec0ff */
[----:B------:R-:W-:Y:S01]  /*1420*/  LOP3.LUT R0, R0, 0x7f800000, RZ, 0xfc, !PT ;  /* 0x7f80000000007812 */ /* 0x000fe200078efcff */
[----:B------:R-:W-:Y:S06]  /*1430*/  BRA `(.L_x_35) ;  /* 0x0000000000047947 */ /* 0x000fec0003800000 */
.L_x_33:
[----:B------:R-:W-:-:S07]  /*1440*/  IMAD R0, R9, 0x800000, R0 ;  /* 0x0080000009007824 */ /* 0x000fce00078e0200 */
.L_x_35:
[----:B------:R-:W-:Y:S05]  /*1450*/  BSYNC.RECONVERGENT B2 ;  /* 0x0000000000027941 */ /* 0x000fea0003800200 */
.L_x_32:
[----:B------:R-:W-:Y:S05]  /*1460*/  BRA `(.L_x_36) ;  /* 0x0000000000207947 */ /* 0x000fea0003800000 */
.L_x_31:
[----:B------:R-:W-:-:S04]  /*1470*/  LOP3.LUT R0, R12, 0x80000000, R11, 0x48, !PT ;  /* 0x800000000c007812 */ /* 0x000fc800078e480b */
[----:B------:R-:W-:Y:S01]  /*1480*/  LOP3.LUT R0, R0, 0x7f800000, RZ, 0xfc, !PT ;  /* 0x7f80000000007812 */ /* 0x000fe200078efcff */
[----:B------:R-:W-:Y:S06]  /*1490*/  BRA `(.L_x_36) ;  /* 0x0000000000147947 */ /* 0x000fec0003800000 */
.L_x_30:
[----:B------:R-:W-:Y:S01]  /*14a0*/  LOP3.LUT R0, R12, 0x80000000, R11, 0x48, !PT ;  /* 0x800000000c007812 */ /* 0x000fe200078e480b */
[----:B------:R-:W-:Y:S06]  /*14b0*/  BRA `(.L_x_36) ;  /* 0x00000000000c7947 */ /* 0x000fec0003800000 */
.L_x_29:
[----:B------:R-:W0:Y:S01]  /*14c0*/  MUFU.RSQ R0, -QNAN ;  /* 0xffc0000000007908 */ /* 0x000e220000001400 */
[----:B------:R-:W-:Y:S05]  /*14d0*/  BRA `(.L_x_36) ;  /* 0x0000000000047947 */ /* 0x000fea0003800000 */
.L_x_28:
[----:B------:R-:W-:-:S07]  /*14e0*/  FADD.FTZ R0, R0, R3 ;  /* 0x0000000300007221 */ /* 0x000fce0000010000 */
.L_x_36:
[----:B------:R-:W-:Y:S05]  /*14f0*/  BSYNC.RECONVERGENT B1 ;  /* 0x0000000000017941 */ /* 0x000fea0003800200 */
.L_x_26:
[----:B------:R-:W-:-:S04]  /*1500*/  IMAD.MOV.U32 R9, RZ, RZ, 0x0 ;  /* 0x00000000ff097424 */ /* 0x000fc800078e00ff */
[----:B0-----:R-:W-:Y:S05]  /*1510*/  RET.REL.NODEC R8 `(_Z14softmax_kernelPfi) ;  /* 0xffffffe808b87950 */ /* 0x001fea0003c3ffff */
.L_x_37:
[----:B------:R-:W-:-:S00]  /*1520*/  BRA `(.L_x_37) ;  /* 0xfffffffc00fc7947 */ /* 0x000fc0000383ffff */
[----:B------:R-:W-:-:S00]  /*1530*/  NOP ;  /* 0x0000000000007918 */ /* 0x000fc00000000000 */
        /* <DEDUP_REMOVED lines=12> */
.L_x_38:


//--------------------- .nv.shared._Z14softmax_kernelPfi --------------------------
	.section	.nv.shared._Z14softmax_kernelPfi,"aw",@nobits
	.sectionflags	@""
	.align	4
.nv.shared._Z14softmax_kernelPfi:
	.zero		9216


//--------------------- .nv.shared.reserved.0     --------------------------
	.section	.nv.shared.reserved.0,"aw",@nobits
	.weak		__nv_reservedSMEM_offset_0_alias
	.size		__nv_reservedSMEM_offset_0_alias, 0, 64
	.other		__nv_reservedSMEM_offset_0_alias,@"STO_CUDA_RESERVED_SHARED STV_DEFAULT"
__nv_reservedSMEM_offset_0_alias:
	.zero		0
	.zero		64


//--------------------- .nv.constant0._Z14softmax_kernelPfi --------------------------
	.section	.nv.constant0._Z14softmax_kernelPfi,"a",@progbits
	.sectionflags	@""
	.align	4
.nv.constant0._Z14softmax_kernelPfi:
	.zero		908


//--------------------- SYMBOLS --------------------------

	.type		.nv.reservedSmem.offset0,@object
	.size		.nv.reservedSmem.offset0,0x4
	.type		.nv.reservedSmem.cap,@object
	.size		.nv.reservedSmem.cap,0x4
